//
// Generated by NVIDIA NVVM Compiler
//
// Compiler Build ID: CL-36424714
// Cuda compilation tools, release 13.0, V13.0.88
// Based on NVVM 20.0.0
//

.version 9.0
.target sm_100
.address_size 64

	// .globl	_Z18eltwise_add_kernelPK6__halfS1_PS_i

.visible .entry _Z18eltwise_add_kernelPK6__halfS1_PS_i(
	.param .u64 .ptr .align 1 _Z18eltwise_add_kernelPK6__halfS1_PS_i_param_0,
	.param .u64 .ptr .align 1 _Z18eltwise_add_kernelPK6__halfS1_PS_i_param_1,
	.param .u64 .ptr .align 1 _Z18eltwise_add_kernelPK6__halfS1_PS_i_param_2,
	.param .u32 _Z18eltwise_add_kernelPK6__halfS1_PS_i_param_3
)
{
	.reg .pred 	%p<2>;
	.reg .b16 	%rs<4>;
	.reg .b32 	%r<6>;
	.reg .b64 	%rd<11>;

	ld.param.u64 	%rd1, [_Z18eltwise_add_kernelPK6__halfS1_PS_i_param_0];
	ld.param.u64 	%rd2, [_Z18eltwise_add_kernelPK6__halfS1_PS_i_param_1];
	ld.param.u64 	%rd3, [_Z18eltwise_add_kernelPK6__halfS1_PS_i_param_2];
	ld.param.u32 	%r2, [_Z18eltwise_add_kernelPK6__halfS1_PS_i_param_3];
	mov.u32 	%r3, %ctaid.x;
	mov.u32 	%r4, %ntid.x;
	mov.u32 	%r5, %tid.x;
	mad.lo.s32 	%r1, %r3, %r4, %r5;
	setp.ge.s32 	%p1, %r1, %r2;
	@%p1 bra 	$L__BB0_2;
	cvta.to.global.u64 	%rd4, %rd1;
	cvta.to.global.u64 	%rd5, %rd2;
	cvta.to.global.u64 	%rd6, %rd3;
	mul.wide.s32 	%rd7, %r1, 2;
	add.s64 	%rd8, %rd4, %rd7;
	ld.global.u16 	%rs2, [%rd8];
	add.s64 	%rd9, %rd5, %rd7;
	ld.global.u16 	%rs3, [%rd9];
	// begin inline asm
	{add.f16 %rs1,%rs2,%rs3;
}
	// end inline asm
	add.s64 	%rd10, %rd6, %rd7;
	st.global.u16 	[%rd10], %rs1;
$L__BB0_2:
	ret;

}


// ===== COMPILED SASS (sm_100) =====

	.target	sm_100

	.elftype	@"ET_EXEC"


//--------------------- .note.nv.tkinfo           --------------------------
	.section	.note.nv.tkinfo,"",@"SHT_NOTE"
	.sectionflags	@"SHF_NOTE_NV_TKINFO"
	.tkinfo
        /*0018*/ 	.word	0x00000002
        /*0030*/ 	.string	""
        /*0030*/ 	.string	"ptxas"
        /*0030*/ 	.string	"Cuda compilation tools, release 13.0, V13.0.88"
        /*0030*/ 	.string	"Build cuda_13.0.r13.0/compiler.36424714_0"
        /*0030*/ 	.string	"-arch sm_100 -m 64 "



//--------------------- .note.nv.cuinfo           --------------------------
	.section	.note.nv.cuinfo,"",@"SHT_NOTE"
	.sectionflags	@"SHF_NOTE_NV_CUINFO"
        /*0018*/ 	.short	0x0002
        /*001a*/ 	.short	0x0064
        /*001c*/ 	.short	0x0082
	.zero		2


//--------------------- .nv.info                  --------------------------
	.section	.nv.info,"",@"SHT_CUDA_INFO"
	.align	4


	//----- nvinfo : EIATTR_REGCOUNT
	.align		4
        /*0000*/ 	.byte	0x04, 0x2f
        /*0002*/ 	.short	(.L_1 - .L_0)
	.align		4
.L_0:
        /*0004*/ 	.word	index@(_Z18eltwise_add_kernelPK6__halfS1_PS_i)
        /*0008*/ 	.word	0x0000000c


	//----- nvinfo : EIATTR_FRAME_SIZE
	.align		4
.L_1:
        /*000c*/ 	.byte	0x04, 0x11
        /*000e*/ 	.short	(.L_3 - .L_2)
	.align		4
.L_2:
        /*0010*/ 	.word	index@(_Z18eltwise_add_kernelPK6__halfS1_PS_i)
        /*0014*/ 	.word	0x00000000


	//----- nvinfo : EIATTR_MIN_STACK_SIZE
	.align		4
.L_3:
        /*0018*/ 	.byte	0x04, 0x12
        /*001a*/ 	.short	(.L_5 - .L_4)
	.align		4
.L_4:
        /*001c*/ 	.word	index@(_Z18eltwise_add_kernelPK6__halfS1_PS_i)
        /*0020*/ 	.word	0x00000000
.L_5:


//--------------------- .nv.compat                --------------------------
	.section	.nv.compat,"",@"SHT_CUDA_COMPAT_INFO"
	.align	4
        /*0000*/ 	.byte	0x02, 0x09, 0x00, 0x00, 0x02, 0x02, 0x01, 0x00, 0x02, 0x05, 0x05, 0x00, 0x03, 0x07, 0x01, 0x01
        /*0010*/ 	.byte	0x02, 0x03, 0x00, 0x00, 0x02, 0x06, 0x01, 0x00, 0x04, 0x0b, 0x08, 0x00, 0x09, 0x00, 0x00, 0x00
        /*0020*/ 	.byte	0x00, 0x00, 0x00, 0x00


//--------------------- .nv.info._Z18eltwise_add_kernelPK6__halfS1_PS_i --------------------------
	.section	.nv.info._Z18eltwise_add_kernelPK6__halfS1_PS_i,"",@"SHT_CUDA_INFO"
	.sectionflags	@""
	.align	4


	//----- nvinfo : EIATTR_CUDA_API_VERSION
	.align		4
        /*0000*/ 	.byte	0x04, 0x37
        /*0002*/ 	.short	(.L_7 - .L_6)
.L_6:
        /*0004*/ 	.word	0x00000082


	//----- nvinfo : EIATTR_KPARAM_INFO
	.align		4
.L_7:
        /*0008*/ 	.byte	0x04, 0x17
        /*000a*/ 	.short	(.L_9 - .L_8)
.L_8:
        /*000c*/ 	.word	0x00000000
        /*0010*/ 	.short	0x0003
        /*0012*/ 	.short	0x0018
        /*0014*/ 	.byte	0x00, 0xf0, 0x11, 0x00


	//----- nvinfo : EIATTR_KPARAM_INFO
	.align		4
.L_9:
        /*0018*/ 	.byte	0x04, 0x17
        /*001a*/ 	.short	(.L_11 - .L_10)
.L_10:
        /*001c*/ 	.word	0x00000000
        /*0020*/ 	.short	0x0002
        /*0022*/ 	.short	0x0010
        /*0024*/ 	.byte	0x00, 0xf5, 0x21, 0x00


	//----- nvinfo : EIATTR_KPARAM_INFO
	.align		4
.L_11:
        /*0028*/ 	.byte	0x04, 0x17
        /*002a*/ 	.short	(.L_13 - .L_12)
.L_12:
        /*002c*/ 	.word	0x00000000
        /*0030*/ 	.short	0x0001
        /*0032*/ 	.short	0x0008
        /*0034*/ 	.byte	0x00, 0xf5, 0x21, 0x00


	//----- nvinfo : EIATTR_KPARAM_INFO
	.align		4
.L_13:
        /*0038*/ 	.byte	0x04, 0x17
        /*003a*/ 	.short	(.L_15 - .L_14)
.L_14:
        /*003c*/ 	.word	0x00000000
        /*0040*/ 	.short	0x0000
        /*0042*/ 	.short	0x0000
        /*0044*/ 	.byte	0x00, 0xf5, 0x21, 0x00


	//----- nvinfo : EIATTR_SPARSE_MMA_MASK
	.align		4
.L_15:
        /*0048*/ 	.byte	0x03, 0x50
        /*004a*/ 	.short	0x0000


	//----- nvinfo : EIATTR_MAXREG_COUNT
	.align		4
        /*004c*/ 	.byte	0x03, 0x1b
        /*004e*/ 	.short	0x00ff


	//----- nvinfo : EIATTR_MERCURY_ISA_VERSION
	.align		4
        /*0050*/ 	.byte	0x03, 0x5f
        /*0052*/ 	.short	0x0101


	//----- nvinfo : EIATTR_VRC_CTA_INIT_COUNT
	.align		4
        /*0054*/ 	.byte	0x02, 0x4a
	.zero		1
	.zero		1


	//----- nvinfo : EIATTR_EXIT_INSTR_OFFSETS
	.align		4
        /*0058*/ 	.byte	0x04, 0x1c
        /*005a*/ 	.short	(.L_17 - .L_16)


	//   ....[0]....
.L_16:
        /*005c*/ 	.word	0x00000070


	//   ....[1]....
        /*0060*/ 	.word	0x00000130


	//----- nvinfo : EIATTR_CBANK_PARAM_SIZE
	.align		4
.L_17:
        /*0064*/ 	.byte	0x03, 0x19
        /*0066*/ 	.short	0x001c


	//----- nvinfo : EIATTR_PARAM_CBANK
	.align		4
        /*0068*/ 	.byte	0x04, 0x0a
        /*006a*/ 	.short	(.L_19 - .L_18)
	.align		4
.L_18:
        /*006c*/ 	.word	index@(.nv.constant0._Z18eltwise_add_kernelPK6__halfS1_PS_i)
        /*0070*/ 	.short	0x0380
        /*0072*/ 	.short	0x001c


	//----- nvinfo : EIATTR_SW_WAR
	.align		4
.L_19:
        /*0074*/ 	.byte	0x04, 0x36
        /*0076*/ 	.short	(.L_21 - .L_20)
.L_20:
        /*0078*/ 	.word	0x00000008
.L_21:


//--------------------- .nv.callgraph             --------------------------
	.section	.nv.callgraph,"",@"SHT_CUDA_CALLGRAPH"
	.align	4
	.sectionentsize	8
	.align		4
        /*0000*/ 	.word	0x00000000
	.align		4
        /*0004*/ 	.word	0xffffffff
	.align		4
        /*0008*/ 	.word	0x00000000
	.align		4
        /*000c*/ 	.word	0xfffffffe
	.align		4
        /*0010*/ 	.word	0x00000000
	.align		4
        /*0014*/ 	.word	0xfffffffd
	.align		4
        /*0018*/ 	.word	0x00000000
	.align		4
        /*001c*/ 	.word	0xfffffffc


//--------------------- .text._Z18eltwise_add_kernelPK6__halfS1_PS_i --------------------------
	.section	.text._Z18eltwise_add_kernelPK6__halfS1_PS_i,"ax",@progbits
	.align	128
        .global         _Z18eltwise_add_kernelPK6__halfS1_PS_i
        .type           _Z18eltwise_add_kernelPK6__halfS1_PS_i,@function
        .size           _Z18eltwise_add_kernelPK6__halfS1_PS_i,(.L_x_1 - _Z18eltwise_add_kernelPK6__halfS1_PS_i)
        .other          _Z18eltwise_add_kernelPK6__halfS1_PS_i,@"STO_CUDA_ENTRY STV_DEFAULT"
_Z18eltwise_add_kernelPK6__halfS1_PS_i:
.text._Z18eltwise_add_kernelPK6__halfS1_PS_i:
[----:B------:R-:W-:Y:S01]  /*0000*/  LDC R1, c[0x0][0x37c] ;  /* 0x0000df00ff017b82 */ /* 0x000fe20000000800 */
[----:B------:R-:W0:Y:S07]  /*0010*/  S2R R0, SR_TID.X ;  /* 0x0000000000007919 */ /* 0x000e2e0000002100 */
[----:B------:R-:W0:Y:S01]  /*0020*/  S2UR UR4, SR_CTAID.X ;  /* 0x00000000000479c3 */ /* 0x000e220000002500 */
[----:B------:R-:W1:Y:S07]  /*0030*/  LDCU UR5, c[0x0][0x398] ;  /* 0x00007300ff0577ac */ /* 0x000e6e0008000800 */
[----:B------:R-:W0:Y:S02]  /*0040*/  LDC R9, c[0x0][0x360] ;  /* 0x0000d800ff097b82 */ /* 0x000e240000000800 */
[----:B0-----:R-:W-:-:S05]  /*0050*/  IMAD R9, R9, UR4, R0 ;  /* 0x0000000409097c24 */ /* 0x001fca000f8e0200 */
[----:B-1----:R-:W-:-:S13]  /*0060*/  ISETP.GE.AND P0, PT, R9, UR5, PT ;  /* 0x0000000509007c0c */ /* 0x002fda000bf06270 */
[----:B------:R-:W-:Y:S05]  /*0070*/  @P0 EXIT ;  /* 0x000000000000094d */ /* 0x000fea0003800000 */
[----:B------:R-:W0:Y:S01]  /*0080*/  LDC.64 R2, c[0x0][0x380] ;  /* 0x0000e000ff027b82 */ /* 0x000e220000000a00 */
[----:B------:R-:W1:Y:S07]  /*0090*/  LDCU.64 UR4, c[0x0][0x358] ;  /* 0x00006b00ff0477ac */ /* 0x000e6e0008000a00 */
[----:B------:R-:W2:Y:S08]  /*00a0*/  LDC.64 R4, c[0x0][0x388] ;  /* 0x0000e200ff047b82 */ /* 0x000eb00000000a00 */
[----:B------:R-:W3:Y:S01]  /*00b0*/  LDC.64 R6, c[0x0][0x390] ;  /* 0x0000e400ff067b82 */ /* 0x000ee20000000a00 */
[----:B0-----:R-:W-:-:S06]  /*00c0*/  IMAD.WIDE R2, R9, 0x2, R2 ;  /* 0x0000000209027825 */ /* 0x001fcc00078e0202 */
[----:B-1----:R-:W4:Y:S01]  /*00d0*/  LDG.E.U16 R2, desc[UR4][R2.64] ;  /* 0x0000000402027981 */ /* 0x002f22000c1e1500 */
[----:B--2---:R-:W-:-:S06]  /*00e0*/  IMAD.WIDE R4, R9, 0x2, R4 ;  /* 0x0000000209047825 */ /* 0x004fcc00078e0204 */
[----:B------:R-:W4:Y:S01]  /*00f0*/  LDG.E.U16 R5, desc[UR4][R4.64] ;  /* 0x0000000404057981 */ /* 0x000f22000c1e1500 */
[----:B---3--:R-:W-:-:S04]  /*0100*/  IMAD.WIDE R6, R9, 0x2, R6 ;  /* 0x0000000209067825 */ /* 0x008fc800078e0206 */
[----:B----4-:R-:W-:-:S05]  /*0110*/  HADD2 R5, R2.H0_H0, R5.H0_H0 ;  /* 0x2000000502057230 */ /* 0x010fca0000000800 */
[----:B------:R-:W-:Y:S01]  /*0120*/  STG.E.U16 desc[UR4][R6.64], R5 ;  /* 0x0000000506007986 */ /* 0x000fe2000c101504 */
[----:B------:R-:W-:Y:S05]  /*0130*/  EXIT ;  /* 0x000000000000794d */ /* 0x000fea0003800000 */
.L_x_0:
[----:B------:R-:W-:-:S00]  /*0140*/  BRA `(.L_x_0) ;  /* 0xfffffffc00fc7947 */ /* 0x000fc0000383ffff */
[----:B------:R-:W-:-:S00]  /*0150*/  NOP ;  /* 0x0000000000007918 */ /* 0x000fc00000000000 */
        /* <DEDUP_REMOVED lines=10> */
.L_x_1:


//--------------------- .nv.shared.reserved.0     --------------------------
	.section	.nv.shared.reserved.0,"aw",@nobits
	.weak		__nv_reservedSMEM_offset_0_alias
	.size		__nv_reservedSMEM_offset_0_alias, 0, 64
	.other		__nv_reservedSMEM_offset_0_alias,@"STO_CUDA_RESERVED_SHARED STV_DEFAULT"
__nv_reservedSMEM_offset_0_alias:
	.zero		0
	.zero		64


//--------------------- .nv.constant0._Z18eltwise_add_kernelPK6__halfS1_PS_i --------------------------
	.section	.nv.constant0._Z18eltwise_add_kernelPK6__halfS1_PS_i,"a",@progbits
	.sectionflags	@""
	.align	4
.nv.constant0._Z18eltwise_add_kernelPK6__halfS1_PS_i:
	.zero		924


//--------------------- SYMBOLS --------------------------

	.type		.nv.reservedSmem.offset0,@object
	.size		.nv.reservedSmem.offset0,0x4
